//
// Generated by NVIDIA NVVM Compiler
//
// Compiler Build ID: CL-36424714
// Cuda compilation tools, release 13.0, V13.0.88
// Based on NVVM 20.0.0
//

.version 9.0
.target sm_100
.address_size 64


.entry _Z12sumOfSquaresPiS_Pl(
	.param .u64 .ptr .align 1 _Z12sumOfSquaresPiS_Pl_param_0,
	.param .u64 .ptr .align 1 _Z12sumOfSquaresPiS_Pl_param_1,
	.param .u64 .ptr .align 1 _Z12sumOfSquaresPiS_Pl_param_2
)
{
	.reg .pred 	%p<2>;
	.reg .b32 	%r<71>;
	.reg .b64 	%rd<15>;

	ld.param.u64 	%rd8, [_Z12sumOfSquaresPiS_Pl_param_0];
	ld.param.u64 	%rd5, [_Z12sumOfSquaresPiS_Pl_param_1];
	ld.param.u64 	%rd6, [_Z12sumOfSquaresPiS_Pl_param_2];
	cvta.to.global.u64 	%rd9, %rd8;
	// begin inline asm
	mov.u64 	%rd7, %clock64;
	// end inline asm
	add.s64 	%rd14, %rd9, 64;
	mov.b32 	%r69, 0;
	mov.u32 	%r70, %r69;
$L__BB0_1:
	ld.global.u32 	%r6, [%rd14+-64];
	mad.lo.s32 	%r7, %r6, %r6, %r70;
	ld.global.u32 	%r8, [%rd14+-60];
	mad.lo.s32 	%r9, %r8, %r8, %r7;
	ld.global.u32 	%r10, [%rd14+-56];
	mad.lo.s32 	%r11, %r10, %r10, %r9;
	ld.global.u32 	%r12, [%rd14+-52];
	mad.lo.s32 	%r13, %r12, %r12, %r11;
	ld.global.u32 	%r14, [%rd14+-48];
	mad.lo.s32 	%r15, %r14, %r14, %r13;
	ld.global.u32 	%r16, [%rd14+-44];
	mad.lo.s32 	%r17, %r16, %r16, %r15;
	ld.global.u32 	%r18, [%rd14+-40];
	mad.lo.s32 	%r19, %r18, %r18, %r17;
	ld.global.u32 	%r20, [%rd14+-36];
	mad.lo.s32 	%r21, %r20, %r20, %r19;
	ld.global.u32 	%r22, [%rd14+-32];
	mad.lo.s32 	%r23, %r22, %r22, %r21;
	ld.global.u32 	%r24, [%rd14+-28];
	mad.lo.s32 	%r25, %r24, %r24, %r23;
	ld.global.u32 	%r26, [%rd14+-24];
	mad.lo.s32 	%r27, %r26, %r26, %r25;
	ld.global.u32 	%r28, [%rd14+-20];
	mad.lo.s32 	%r29, %r28, %r28, %r27;
	ld.global.u32 	%r30, [%rd14+-16];
	mad.lo.s32 	%r31, %r30, %r30, %r29;
	ld.global.u32 	%r32, [%rd14+-12];
	mad.lo.s32 	%r33, %r32, %r32, %r31;
	ld.global.u32 	%r34, [%rd14+-8];
	mad.lo.s32 	%r35, %r34, %r34, %r33;
	ld.global.u32 	%r36, [%rd14+-4];
	mad.lo.s32 	%r37, %r36, %r36, %r35;
	ld.global.u32 	%r38, [%rd14];
	mad.lo.s32 	%r39, %r38, %r38, %r37;
	ld.global.u32 	%r40, [%rd14+4];
	mad.lo.s32 	%r41, %r40, %r40, %r39;
	ld.global.u32 	%r42, [%rd14+8];
	mad.lo.s32 	%r43, %r42, %r42, %r41;
	ld.global.u32 	%r44, [%rd14+12];
	mad.lo.s32 	%r45, %r44, %r44, %r43;
	ld.global.u32 	%r46, [%rd14+16];
	mad.lo.s32 	%r47, %r46, %r46, %r45;
	ld.global.u32 	%r48, [%rd14+20];
	mad.lo.s32 	%r49, %r48, %r48, %r47;
	ld.global.u32 	%r50, [%rd14+24];
	mad.lo.s32 	%r51, %r50, %r50, %r49;
	ld.global.u32 	%r52, [%rd14+28];
	mad.lo.s32 	%r53, %r52, %r52, %r51;
	ld.global.u32 	%r54, [%rd14+32];
	mad.lo.s32 	%r55, %r54, %r54, %r53;
	ld.global.u32 	%r56, [%rd14+36];
	mad.lo.s32 	%r57, %r56, %r56, %r55;
	ld.global.u32 	%r58, [%rd14+40];
	mad.lo.s32 	%r59, %r58, %r58, %r57;
	ld.global.u32 	%r60, [%rd14+44];
	mad.lo.s32 	%r61, %r60, %r60, %r59;
	ld.global.u32 	%r62, [%rd14+48];
	mad.lo.s32 	%r63, %r62, %r62, %r61;
	ld.global.u32 	%r64, [%rd14+52];
	mad.lo.s32 	%r65, %r64, %r64, %r63;
	ld.global.u32 	%r66, [%rd14+56];
	mad.lo.s32 	%r67, %r66, %r66, %r65;
	ld.global.u32 	%r68, [%rd14+60];
	mad.lo.s32 	%r70, %r68, %r68, %r67;
	add.s32 	%r69, %r69, 32;
	add.s64 	%rd14, %rd14, 128;
	setp.ne.s32 	%p1, %r69, 134217728;
	@%p1 bra 	$L__BB0_1;
	cvta.to.global.u64 	%rd11, %rd5;
	cvta.to.global.u64 	%rd12, %rd6;
	st.global.u32 	[%rd11], %r70;
	// begin inline asm
	mov.u64 	%rd10, %clock64;
	// end inline asm
	sub.s64 	%rd13, %rd10, %rd7;
	st.global.u64 	[%rd12], %rd13;
	ret;

}


// ===== COMPILED SASS (sm_100) =====

	.target	sm_100

	.elftype	@"ET_EXEC"


//--------------------- .note.nv.tkinfo           --------------------------
	.section	.note.nv.tkinfo,"",@"SHT_NOTE"
	.sectionflags	@"SHF_NOTE_NV_TKINFO"
	.tkinfo
        /*0018*/ 	.word	0x00000002
        /*0030*/ 	.string	""
        /*0030*/ 	.string	"ptxas"
        /*0030*/ 	.string	"Cuda compilation tools, release 13.0, V13.0.88"
        /*0030*/ 	.string	"Build cuda_13.0.r13.0/compiler.36424714_0"
        /*0030*/ 	.string	"-arch sm_100 -m 64 "



//--------------------- .note.nv.cuinfo           --------------------------
	.section	.note.nv.cuinfo,"",@"SHT_NOTE"
	.sectionflags	@"SHF_NOTE_NV_CUINFO"
        /*0018*/ 	.short	0x0002
        /*001a*/ 	.short	0x0064
        /*001c*/ 	.short	0x0082
	.zero		2


//--------------------- .nv.info                  --------------------------
	.section	.nv.info,"",@"SHT_CUDA_INFO"
	.align	4


	//----- nvinfo : EIATTR_REGCOUNT
	.align		4
        /*0000*/ 	.byte	0x04, 0x2f
        /*0002*/ 	.short	(.L_1 - .L_0)
	.align		4
.L_0:
        /*0004*/ 	.word	index@(_Z12sumOfSquaresPiS_Pl)
        /*0008*/ 	.word	0x0000001e


	//----- nvinfo : EIATTR_FRAME_SIZE
	.align		4
.L_1:
        /*000c*/ 	.byte	0x04, 0x11
        /*000e*/ 	.short	(.L_3 - .L_2)
	.align		4
.L_2:
        /*0010*/ 	.word	index@(_Z12sumOfSquaresPiS_Pl)
        /*0014*/ 	.word	0x00000000


	//----- nvinfo : EIATTR_MIN_STACK_SIZE
	.align		4
.L_3:
        /*0018*/ 	.byte	0x04, 0x12
        /*001a*/ 	.short	(.L_5 - .L_4)
	.align		4
.L_4:
        /*001c*/ 	.word	index@(_Z12sumOfSquaresPiS_Pl)
        /*0020*/ 	.word	0x00000000
.L_5:


//--------------------- .nv.compat                --------------------------
	.section	.nv.compat,"",@"SHT_CUDA_COMPAT_INFO"
	.align	4
        /*0000*/ 	.byte	0x02, 0x09, 0x00, 0x00, 0x02, 0x02, 0x01, 0x00, 0x02, 0x05, 0x05, 0x00, 0x03, 0x07, 0x01, 0x01
        /*0010*/ 	.byte	0x02, 0x03, 0x00, 0x00, 0x02, 0x06, 0x01, 0x00, 0x04, 0x0b, 0x08, 0x00, 0x09, 0x00, 0x00, 0x00
        /*0020*/ 	.byte	0x00, 0x00, 0x00, 0x00


//--------------------- .nv.info._Z12sumOfSquaresPiS_Pl --------------------------
	.section	.nv.info._Z12sumOfSquaresPiS_Pl,"",@"SHT_CUDA_INFO"
	.sectionflags	@""
	.align	4


	//----- nvinfo : EIATTR_CUDA_API_VERSION
	.align		4
        /*0000*/ 	.byte	0x04, 0x37
        /*0002*/ 	.short	(.L_7 - .L_6)
.L_6:
        /*0004*/ 	.word	0x00000082


	//----- nvinfo : EIATTR_KPARAM_INFO
	.align		4
.L_7:
        /*0008*/ 	.byte	0x04, 0x17
        /*000a*/ 	.short	(.L_9 - .L_8)
.L_8:
        /*000c*/ 	.word	0x00000000
        /*0010*/ 	.short	0x0002
        /*0012*/ 	.short	0x0010
        /*0014*/ 	.byte	0x00, 0xf5, 0x21, 0x00


	//----- nvinfo : EIATTR_KPARAM_INFO
	.align		4
.L_9:
        /*0018*/ 	.byte	0x04, 0x17
        /*001a*/ 	.short	(.L_11 - .L_10)
.L_10:
        /*001c*/ 	.word	0x00000000
        /*0020*/ 	.short	0x0001
        /*0022*/ 	.short	0x0008
        /*0024*/ 	.byte	0x00, 0xf5, 0x21, 0x00


	//----- nvinfo : EIATTR_KPARAM_INFO
	.align		4
.L_11:
        /*0028*/ 	.byte	0x04, 0x17
        /*002a*/ 	.short	(.L_13 - .L_12)
.L_12:
        /*002c*/ 	.word	0x00000000
        /*0030*/ 	.short	0x0000
        /*0032*/ 	.short	0x0000
        /*0034*/ 	.byte	0x00, 0xf5, 0x21, 0x00


	//----- nvinfo : EIATTR_SPARSE_MMA_MASK
	.align		4
.L_13:
        /*0038*/ 	.byte	0x03, 0x50
        /*003a*/ 	.short	0x0000


	//----- nvinfo : EIATTR_MAXREG_COUNT
	.align		4
        /*003c*/ 	.byte	0x03, 0x1b
        /*003e*/ 	.short	0x00ff


	//----- nvinfo : EIATTR_MERCURY_ISA_VERSION
	.align		4
        /*0040*/ 	.byte	0x03, 0x5f
        /*0042*/ 	.short	0x0101


	//----- nvinfo : EIATTR_VRC_CTA_INIT_COUNT
	.align		4
        /*0044*/ 	.byte	0x02, 0x4a
	.zero		1
	.zero		1


	//----- nvinfo : EIATTR_EXIT_INSTR_OFFSETS
	.align		4
        /*0048*/ 	.byte	0x04, 0x1c
        /*004a*/ 	.short	(.L_15 - .L_14)


	//   ....[0]....
.L_14:
        /*004c*/ 	.word	0x00000570


	//----- nvinfo : EIATTR_CBANK_PARAM_SIZE
	.align		4
.L_15:
        /*0050*/ 	.byte	0x03, 0x19
        /*0052*/ 	.short	0x0018


	//----- nvinfo : EIATTR_PARAM_CBANK
	.align		4
        /*0054*/ 	.byte	0x04, 0x0a
        /*0056*/ 	.short	(.L_17 - .L_16)
	.align		4
.L_16:
        /*0058*/ 	.word	index@(.nv.constant0._Z12sumOfSquaresPiS_Pl)
        /*005c*/ 	.short	0x0380
        /*005e*/ 	.short	0x0018


	//----- nvinfo : EIATTR_SW_WAR
	.align		4
.L_17:
        /*0060*/ 	.byte	0x04, 0x36
        /*0062*/ 	.short	(.L_19 - .L_18)
.L_18:
        /*0064*/ 	.word	0x00000008
.L_19:


//--------------------- .nv.callgraph             --------------------------
	.section	.nv.callgraph,"",@"SHT_CUDA_CALLGRAPH"
	.align	4
	.sectionentsize	8
	.align		4
        /*0000*/ 	.word	0x00000000
	.align		4
        /*0004*/ 	.word	0xffffffff
	.align		4
        /*0008*/ 	.word	0x00000000
	.align		4
        /*000c*/ 	.word	0xfffffffe
	.align		4
        /*0010*/ 	.word	0x00000000
	.align		4
        /*0014*/ 	.word	0xfffffffd
	.align		4
        /*0018*/ 	.word	0x00000000
	.align		4
        /*001c*/ 	.word	0xfffffffc


//--------------------- .text._Z12sumOfSquaresPiS_Pl --------------------------
	.section	.text._Z12sumOfSquaresPiS_Pl,"ax",@progbits
	.align	128
.text._Z12sumOfSquaresPiS_Pl:
        .type           _Z12sumOfSquaresPiS_Pl,@function
        .size           _Z12sumOfSquaresPiS_Pl,(.L_x_2 - _Z12sumOfSquaresPiS_Pl)
        .other          _Z12sumOfSquaresPiS_Pl,@"STO_CUDA_ENTRY STV_DEFAULT"
_Z12sumOfSquaresPiS_Pl:
[----:B------:R-:W-:Y:S01]  /*0000*/  LDC R1, c[0x0][0x37c] ;  /* 0x0000df00ff017b82 */ /* 0x000fe20000000800 */
[----:B------:R-:W0:Y:S01]  /*0010*/  LDCU.64 UR6, c[0x0][0x358] ;  /* 0x00006b00ff0677ac */ /* 0x000e220008000a00 */
[----:B------:R-:W-:Y:S01]  /*0020*/  NOP ;  /* 0x0000000000007918 */ /* 0x000fe20000000000 */
[----:B------:R-:W-:Y:S01]  /*0030*/  CS2R R2, SR_CLOCKLO ;  /* 0x0000000000027805 */ /* 0x000fe20000015000 */
[----:B------:R-:W1:Y:S01]  /*0040*/  LDCU.64 UR4, c[0x0][0x380] ;  /* 0x00007000ff0477ac */ /* 0x000e620008000a00 */
[----:B------:R-:W-:Y:S01]  /*0050*/  HFMA2 R9, -RZ, RZ, 0, 0 ;  /* 0x00000000ff097431 */ /* 0x000fe200000001ff */
[----:B-1----:R-:W-:-:S04]  /*0060*/  UIADD3 UR4, UP0, UPT, UR4, 0x40, URZ ;  /* 0x0000004004047890 */ /* 0x002fc8000ff1e0ff */
[----:B------:R-:W-:Y:S02]  /*0070*/  UIADD3.X UR5, UPT, UPT, URZ, UR5, URZ, UP0, !UPT ;  /* 0x00000005ff057290 */ /* 0x000fe400087fe4ff */
[----:B------:R-:W-:Y:S01]  /*0080*/  MOV R4, UR4 ;  /* 0x0000000400047c02 */ /* 0x000fe20008000f00 */
[----:B------:R-:W-:-:S03]  /*0090*/  UMOV UR4, URZ ;  /* 0x000000ff00047c82 */ /* 0x000fc60008000000 */
[----:B0-----:R-:W-:-:S07]  /*00a0*/  MOV R5, UR5 ;  /* 0x0000000500057c02 */ /* 0x001fce0008000f00 */
.L_x_0:
[----:B------:R-:W2:Y:S04]  /*00b0*/  LDG.E R10, desc[UR6][R4.64+-0x40] ;  /* 0xffffc006040a7981 */ /* 0x000ea8000c1e1900 */
[----:B------:R-:W3:Y:S04]  /*00c0*/  LDG.E R26, desc[UR6][R4.64+-0x3c] ;  /* 0xffffc406041a7981 */ /* 0x000ee8000c1e1900 */
[----:B------:R-:W4:Y:S04]  /*00d0*/  LDG.E R21, desc[UR6][R4.64+-0x38] ;  /* 0xffffc80604157981 */ /* 0x000f28000c1e1900 */
[----:B------:R-:W5:Y:S04]  /*00e0*/  LDG.E R22, desc[UR6][R4.64+-0x34] ;  /* 0xffffcc0604167981 */ /* 0x000f68000c1e1900 */
        /* <DEDUP_REMOVED lines=16> */
[----:B------:R-:W5:Y:S01]  /*01f0*/  LDG.E R11, desc[UR6][R4.64+0x10] ;  /* 0x00001006040b7981 */ /* 0x000f62000c1e1900 */
[----:B--2---:R-:W-:-:S03]  /*0200*/  IMAD R9, R10, R10, R9 ;  /* 0x0000000a0a097224 */ /* 0x004fc600078e0209 */
[----:B------:R-:W2:Y:S01]  /*0210*/  LDG.E R10, desc[UR6][R4.64+0x14] ;  /* 0x00001406040a7981 */ /* 0x000ea2000c1e1900 */
[----:B---3--:R-:W-:-:S03]  /*0220*/  IMAD R26, R26, R26, R9 ;  /* 0x0000001a1a1a7224 */ /* 0x008fc600078e0209 */
[----:B------:R-:W3:Y:S01]  /*0230*/  LDG.E R9, desc[UR6][R4.64+0x18] ;  /* 0x0000180604097981 */ /* 0x000ee2000c1e1900 */
[----:B----4-:R-:W-:-:S03]  /*0240*/  IMAD R27, R21, R21, R26 ;  /* 0x00000015151b7224 */ /* 0x010fc600078e021a */
[----:B------:R-:W4:Y:S01]  /*0250*/  LDG.E R21, desc[UR6][R4.64+0x1c] ;  /* 0x00001c0604157981 */ /* 0x000f22000c1e1900 */
[----:B-----5:R-:W-:-:S03]  /*0260*/  IMAD R26, R22, R22, R27 ;  /* 0x00000016161a7224 */ /* 0x020fc600078e021b */
[----:B------:R-:W5:Y:S01]  /*0270*/  LDG.E R22, desc[UR6][R4.64+0x20] ;  /* 0x0000200604167981 */ /* 0x000f62000c1e1900 */
[----:B------:R-:W-:-:S03]  /*0280*/  IMAD R27, R23, R23, R26 ;  /* 0x00000017171b7224 */ /* 0x000fc600078e021a */
        /* <DEDUP_REMOVED lines=12> */
[----:B------:R0:W5:Y:S01]  /*0350*/  LDG.E R0, desc[UR6][R4.64+0x3c] ;  /* 0x00003c0604007981 */ /* 0x000162000c1e1900 */
[----:B------:R-:W-:Y:S01]  /*0360*/  UIADD3 UR4, UPT, UPT, UR4, 0x20, URZ ;  /* 0x0000002004047890 */ /* 0x000fe2000fffe0ff */
[----:B------:R-:W-:-:S03]  /*0370*/  IMAD R6, R6, R6, R27 ;  /* 0x0000000606067224 */ /* 0x000fc600078e021b */
[----:B------:R-:W-:Y:S01]  /*0380*/  UISETP.NE.AND UP0, UPT, UR4, 0x8000000, UPT ;  /* 0x080000000400788c */ /* 0x000fe2000bf05270 */
[----:B------:R-:W-:-:S04]  /*0390*/  IMAD R19, R19, R19, R6 ;  /* 0x0000001313137224 */ /* 0x000fc800078e0206 */
[----:B------:R-:W-:Y:S01]  /*03a0*/  IMAD R18, R18, R18, R19 ;  /* 0x0000001212127224 */ /* 0x000fe200078e0213 */
[----:B0-----:R-:W-:-:S03]  /*03b0*/  IADD3 R4, P0, PT, R4, 0x80, RZ ;  /* 0x0000008004047810 */ /* 0x001fc60007f1e0ff */
[----:B------:R-:W-:Y:S01]  /*03c0*/  IMAD R17, R17, R17, R18 ;  /* 0x0000001111117224 */ /* 0x000fe200078e0212 */
[----:B------:R-:W-:-:S03]  /*03d0*/  IADD3.X R5, PT, PT, RZ, R5, RZ, P0, !PT ;  /* 0x00000005ff057210 */ /* 0x000fc600007fe4ff */
[----:B------:R-:W-:-:S04]  /*03e0*/  IMAD R16, R16, R16, R17 ;  /* 0x0000001010107224 */ /* 0x000fc800078e0211 */
[----:B------:R-:W-:-:S04]  /*03f0*/  IMAD R15, R15, R15, R16 ;  /* 0x0000000f0f0f7224 */ /* 0x000fc800078e0210 */
[----:B------:R-:W-:-:S04]  /*0400*/  IMAD R14, R14, R14, R15 ;  /* 0x0000000e0e0e7224 */ /* 0x000fc800078e020f */
[----:B------:R-:W-:-:S04]  /*0410*/  IMAD R13, R13, R13, R14 ;  /* 0x0000000d0d0d7224 */ /* 0x000fc800078e020e */
[----:B------:R-:W-:-:S04]  /*0420*/  IMAD R12, R12, R12, R13 ;  /* 0x0000000c0c0c7224 */ /* 0x000fc800078e020d */
[----:B------:R-:W-:-:S04]  /*0430*/  IMAD R11, R11, R11, R12 ;  /* 0x0000000b0b0b7224 */ /* 0x000fc800078e020c */
[----:B--2---:R-:W-:-:S04]  /*0440*/  IMAD R10, R10, R10, R11 ;  /* 0x0000000a0a0a7224 */ /* 0x004fc800078e020b */
[----:B---3--:R-:W-:-:S04]  /*0450*/  IMAD R10, R9, R9, R10 ;  /* 0x00000009090a7224 */ /* 0x008fc800078e020a */
[----:B----4-:R-:W-:-:S04]  /*0460*/  IMAD R21, R21, R21, R10 ;  /* 0x0000001515157224 */ /* 0x010fc800078e020a */
[----:B-----5:R-:W-:-:S04]  /*0470*/  IMAD R22, R22, R22, R21 ;  /* 0x0000001616167224 */ /* 0x020fc800078e0215 */
[----:B------:R-:W-:-:S04]  /*0480*/  IMAD R23, R23, R23, R22 ;  /* 0x0000001717177224 */ /* 0x000fc800078e0216 */
[----:B------:R-:W-:-:S04]  /*0490*/  IMAD R24, R24, R24, R23 ;  /* 0x0000001818187224 */ /* 0x000fc800078e0217 */
[----:B------:R-:W-:-:S04]  /*04a0*/  IMAD R25, R25, R25, R24 ;  /* 0x0000001919197224 */ /* 0x000fc800078e0218 */
[----:B------:R-:W-:-:S04]  /*04b0*/  IMAD R25, R20, R20, R25 ;  /* 0x0000001414197224 */ /* 0x000fc800078e0219 */
[----:B------:R-:W-:-:S04]  /*04c0*/  IMAD R8, R8, R8, R25 ;  /* 0x0000000808087224 */ /* 0x000fc800078e0219 */
[----:B------:R-:W-:-:S04]  /*04d0*/  IMAD R7, R7, R7, R8 ;  /* 0x0000000707077224 */ /* 0x000fc800078e0208 */
[----:B------:R-:W-:Y:S01]  /*04e0*/  IMAD R9, R0, R0, R7 ;  /* 0x0000000000097224 */ /* 0x000fe200078e0207 */
[----:B------:R-:W-:Y:S06]  /*04f0*/  BRA.U UP0, `(.L_x_0) ;  /* 0xfffffff900ec7547 */ /* 0x000fec000b83ffff */
[----:B------:R-:W0:Y:S02]  /*0500*/  LDC.64 R4, c[0x0][0x388] ;  /* 0x0000e200ff047b82 */ /* 0x000e240000000a00 */
[----:B0-----:R0:W-:Y:S01]  /*0510*/  STG.E desc[UR6][R4.64], R9 ;  /* 0x0000000904007986 */ /* 0x0011e2000c101906 */
[----:B------:R-:W-:-:S05]  /*0520*/  CS2R R6, SR_CLOCKLO ;  /* 0x0000000000067805 */ /* 0x000fca0000015000 */
[----:B0-----:R-:W0:Y:S01]  /*0530*/  LDC.64 R4, c[0x0][0x390] ;  /* 0x0000e400ff047b82 */ /* 0x001e220000000a00 */
[----:B------:R-:W-:-:S04]  /*0540*/  IADD3 R2, P0, PT, -R2, R6, RZ ;  /* 0x0000000602027210 */ /* 0x000fc80007f1e1ff */
[----:B------:R-:W-:-:S05]  /*0550*/  IADD3.X R3, PT, PT, ~R3, R7, RZ, P0, !PT ;  /* 0x0000000703037210 */ /* 0x000fca00007fe5ff */
[----:B0-----:R-:W-:Y:S01]  /*0560*/  STG.E.64 desc[UR6][R4.64], R2 ;  /* 0x0000000204007986 */ /* 0x001fe2000c101b06 */
[----:B------:R-:W-:Y:S05]  /*0570*/  EXIT ;  /* 0x000000000000794d */ /* 0x000fea0003800000 */
.L_x_1:
[----:B------:R-:W-:-:S00]  /*0580*/  BRA `(.L_x_1) ;  /* 0xfffffffc00fc7947 */ /* 0x000fc0000383ffff */
[----:B------:R-:W-:-:S00]  /*0590*/  NOP ;  /* 0x0000000000007918 */ /* 0x000fc00000000000 */
        /* <DEDUP_REMOVED lines=14> */
.L_x_2:


//--------------------- .nv.shared.reserved.0     --------------------------
	.section	.nv.shared.reserved.0,"aw",@nobits
	.weak		__nv_reservedSMEM_offset_0_alias
	.size		__nv_reservedSMEM_offset_0_alias, 0, 64
	.other		__nv_reservedSMEM_offset_0_alias,@"STO_CUDA_RESERVED_SHARED STV_DEFAULT"
__nv_reservedSMEM_offset_0_alias:
	.zero		0
	.zero		64


//--------------------- .nv.constant0._Z12sumOfSquaresPiS_Pl --------------------------
	.section	.nv.constant0._Z12sumOfSquaresPiS_Pl,"a",@progbits
	.sectionflags	@""
	.align	4
.nv.constant0._Z12sumOfSquaresPiS_Pl:
	.zero		920


//--------------------- SYMBOLS --------------------------

	.type		.nv.reservedSmem.offset0,@object
	.size		.nv.reservedSmem.offset0,0x4
